//
// Generated by NVIDIA NVVM Compiler
//
// Compiler Build ID: CL-36424714
// Cuda compilation tools, release 13.0, V13.0.88
// Based on NVVM 20.0.0
//

.version 9.0
.target sm_100
.address_size 64

	// .globl	_Z9initArrayPjPdS_i

.visible .entry _Z9initArrayPjPdS_i(
	.param .u64 .ptr .align 1 _Z9initArrayPjPdS_i_param_0,
	.param .u64 .ptr .align 1 _Z9initArrayPjPdS_i_param_1,
	.param .u64 .ptr .align 1 _Z9initArrayPjPdS_i_param_2,
	.param .u32 _Z9initArrayPjPdS_i_param_3
)
{
	.reg .pred 	%p<2>;
	.reg .b32 	%r<22>;
	.reg .b64 	%rd<7>;
	.reg .b64 	%fd<17>;

	ld.param.u64 	%rd1, [_Z9initArrayPjPdS_i_param_0];
	ld.param.u64 	%rd2, [_Z9initArrayPjPdS_i_param_1];
	ld.param.u64 	%rd3, [_Z9initArrayPjPdS_i_param_2];
	ld.param.u32 	%r1, [_Z9initArrayPjPdS_i_param_3];
	mov.u32 	%r2, %tid.x;
	mov.u32 	%r3, %ctaid.x;
	mov.u32 	%r4, %ntid.x;
	mad.lo.s32 	%r5, %r3, %r4, %r2;
	setp.ge.s32 	%p1, %r5, %r1;
	@%p1 bra 	$L__BB0_2;
	cvta.to.global.u64 	%rd4, %rd2;
	cvta.to.global.u64 	%rd5, %rd1;
	cvta.to.global.u64 	%rd6, %rd3;
	ld.global.f64 	%fd1, [%rd4];
	add.f64 	%fd2, %fd1, 0d3FF0000000000000;
	st.global.f64 	[%rd4], %fd2;
	ld.global.u32 	%r6, [%rd5];
	add.s32 	%r7, %r6, 1;
	st.global.u32 	[%rd5], %r7;
	st.global.u32 	[%rd6], %r6;
	ld.global.f64 	%fd3, [%rd4+8];
	add.f64 	%fd4, %fd3, 0d3FF0000000000000;
	st.global.f64 	[%rd4+8], %fd4;
	ld.global.u32 	%r8, [%rd5+4];
	add.s32 	%r9, %r8, 1;
	st.global.u32 	[%rd5+4], %r9;
	st.global.u32 	[%rd6+4], %r8;
	ld.global.f64 	%fd5, [%rd4+16];
	add.f64 	%fd6, %fd5, 0d3FF0000000000000;
	st.global.f64 	[%rd4+16], %fd6;
	ld.global.u32 	%r10, [%rd5+8];
	add.s32 	%r11, %r10, 1;
	st.global.u32 	[%rd5+8], %r11;
	st.global.u32 	[%rd6+8], %r10;
	ld.global.f64 	%fd7, [%rd4+24];
	add.f64 	%fd8, %fd7, 0d3FF0000000000000;
	st.global.f64 	[%rd4+24], %fd8;
	ld.global.u32 	%r12, [%rd5+12];
	add.s32 	%r13, %r12, 1;
	st.global.u32 	[%rd5+12], %r13;
	st.global.u32 	[%rd6+12], %r12;
	ld.global.f64 	%fd9, [%rd4+32];
	add.f64 	%fd10, %fd9, 0d3FF0000000000000;
	st.global.f64 	[%rd4+32], %fd10;
	ld.global.u32 	%r14, [%rd5+16];
	add.s32 	%r15, %r14, 1;
	st.global.u32 	[%rd5+16], %r15;
	st.global.u32 	[%rd6+16], %r14;
	ld.global.f64 	%fd11, [%rd4+40];
	add.f64 	%fd12, %fd11, 0d3FF0000000000000;
	st.global.f64 	[%rd4+40], %fd12;
	ld.global.u32 	%r16, [%rd5+20];
	add.s32 	%r17, %r16, 1;
	st.global.u32 	[%rd5+20], %r17;
	st.global.u32 	[%rd6+20], %r16;
	ld.global.f64 	%fd13, [%rd4+48];
	add.f64 	%fd14, %fd13, 0d3FF0000000000000;
	st.global.f64 	[%rd4+48], %fd14;
	ld.global.u32 	%r18, [%rd5+24];
	add.s32 	%r19, %r18, 1;
	st.global.u32 	[%rd5+24], %r19;
	st.global.u32 	[%rd6+24], %r18;
	ld.global.f64 	%fd15, [%rd4+56];
	add.f64 	%fd16, %fd15, 0d3FF0000000000000;
	st.global.f64 	[%rd4+56], %fd16;
	ld.global.u32 	%r20, [%rd5+28];
	add.s32 	%r21, %r20, 1;
	st.global.u32 	[%rd5+28], %r21;
	st.global.u32 	[%rd6+28], %r20;
$L__BB0_2:
	ret;

}


// ===== COMPILED SASS (sm_100) =====

	.target	sm_100

	.elftype	@"ET_EXEC"


//--------------------- .note.nv.tkinfo           --------------------------
	.section	.note.nv.tkinfo,"",@"SHT_NOTE"
	.sectionflags	@"SHF_NOTE_NV_TKINFO"
	.tkinfo
        /*0018*/ 	.word	0x00000002
        /*0030*/ 	.string	""
        /*0030*/ 	.string	"ptxas"
        /*0030*/ 	.string	"Cuda compilation tools, release 13.0, V13.0.88"
        /*0030*/ 	.string	"Build cuda_13.0.r13.0/compiler.36424714_0"
        /*0030*/ 	.string	"-arch sm_100 -m 64 "



//--------------------- .note.nv.cuinfo           --------------------------
	.section	.note.nv.cuinfo,"",@"SHT_NOTE"
	.sectionflags	@"SHF_NOTE_NV_CUINFO"
        /*0018*/ 	.short	0x0002
        /*001a*/ 	.short	0x0064
        /*001c*/ 	.short	0x0082
	.zero		2


//--------------------- .nv.info                  --------------------------
	.section	.nv.info,"",@"SHT_CUDA_INFO"
	.align	4


	//----- nvinfo : EIATTR_REGCOUNT
	.align		4
        /*0000*/ 	.byte	0x04, 0x2f
        /*0002*/ 	.short	(.L_1 - .L_0)
	.align		4
.L_0:
        /*0004*/ 	.word	index@(_Z9initArrayPjPdS_i)
        /*0008*/ 	.word	0x00000016


	//----- nvinfo : EIATTR_FRAME_SIZE
	.align		4
.L_1:
        /*000c*/ 	.byte	0x04, 0x11
        /*000e*/ 	.short	(.L_3 - .L_2)
	.align		4
.L_2:
        /*0010*/ 	.word	index@(_Z9initArrayPjPdS_i)
        /*0014*/ 	.word	0x00000000


	//----- nvinfo : EIATTR_MIN_STACK_SIZE
	.align		4
.L_3:
        /*0018*/ 	.byte	0x04, 0x12
        /*001a*/ 	.short	(.L_5 - .L_4)
	.align		4
.L_4:
        /*001c*/ 	.word	index@(_Z9initArrayPjPdS_i)
        /*0020*/ 	.word	0x00000000
.L_5:


//--------------------- .nv.compat                --------------------------
	.section	.nv.compat,"",@"SHT_CUDA_COMPAT_INFO"
	.align	4
        /*0000*/ 	.byte	0x02, 0x09, 0x00, 0x00, 0x02, 0x02, 0x01, 0x00, 0x02, 0x05, 0x05, 0x00, 0x03, 0x07, 0x01, 0x01
        /*0010*/ 	.byte	0x02, 0x03, 0x00, 0x00, 0x02, 0x06, 0x01, 0x00, 0x04, 0x0b, 0x08, 0x00, 0x01, 0x00, 0x00, 0x00
        /*0020*/ 	.byte	0x00, 0x00, 0x00, 0x00


//--------------------- .nv.info._Z9initArrayPjPdS_i --------------------------
	.section	.nv.info._Z9initArrayPjPdS_i,"",@"SHT_CUDA_INFO"
	.sectionflags	@""
	.align	4


	//----- nvinfo : EIATTR_CUDA_API_VERSION
	.align		4
        /*0000*/ 	.byte	0x04, 0x37
        /*0002*/ 	.short	(.L_7 - .L_6)
.L_6:
        /*0004*/ 	.word	0x00000082


	//----- nvinfo : EIATTR_KPARAM_INFO
	.align		4
.L_7:
        /*0008*/ 	.byte	0x04, 0x17
        /*000a*/ 	.short	(.L_9 - .L_8)
.L_8:
        /*000c*/ 	.word	0x00000000
        /*0010*/ 	.short	0x0003
        /*0012*/ 	.short	0x0018
        /*0014*/ 	.byte	0x00, 0xf0, 0x11, 0x00


	//----- nvinfo : EIATTR_KPARAM_INFO
	.align		4
.L_9:
        /*0018*/ 	.byte	0x04, 0x17
        /*001a*/ 	.short	(.L_11 - .L_10)
.L_10:
        /*001c*/ 	.word	0x00000000
        /*0020*/ 	.short	0x0002
        /*0022*/ 	.short	0x0010
        /*0024*/ 	.byte	0x00, 0xf5, 0x21, 0x00


	//----- nvinfo : EIATTR_KPARAM_INFO
	.align		4
.L_11:
        /*0028*/ 	.byte	0x04, 0x17
        /*002a*/ 	.short	(.L_13 - .L_12)
.L_12:
        /*002c*/ 	.word	0x00000000
        /*0030*/ 	.short	0x0001
        /*0032*/ 	.short	0x0008
        /*0034*/ 	.byte	0x00, 0xf5, 0x21, 0x00


	//----- nvinfo : EIATTR_KPARAM_INFO
	.align		4
.L_13:
        /*0038*/ 	.byte	0x04, 0x17
        /*003a*/ 	.short	(.L_15 - .L_14)
.L_14:
        /*003c*/ 	.word	0x00000000
        /*0040*/ 	.short	0x0000
        /*0042*/ 	.short	0x0000
        /*0044*/ 	.byte	0x00, 0xf5, 0x21, 0x00


	//----- nvinfo : EIATTR_SPARSE_MMA_MASK
	.align		4
.L_15:
        /*0048*/ 	.byte	0x03, 0x50
        /*004a*/ 	.short	0x0000


	//----- nvinfo : EIATTR_MAXREG_COUNT
	.align		4
        /*004c*/ 	.byte	0x03, 0x1b
        /*004e*/ 	.short	0x00ff


	//----- nvinfo : EIATTR_MERCURY_ISA_VERSION
	.align		4
        /*0050*/ 	.byte	0x03, 0x5f
        /*0052*/ 	.short	0x0101


	//----- nvinfo : EIATTR_VRC_CTA_INIT_COUNT
	.align		4
        /*0054*/ 	.byte	0x02, 0x4a
	.zero		1
	.zero		1


	//----- nvinfo : EIATTR_EXIT_INSTR_OFFSETS
	.align		4
        /*0058*/ 	.byte	0x04, 0x1c
        /*005a*/ 	.short	(.L_17 - .L_16)


	//   ....[0]....
.L_16:
        /*005c*/ 	.word	0x00000070


	//   ....[1]....
        /*0060*/ 	.word	0x00000440


	//----- nvinfo : EIATTR_CBANK_PARAM_SIZE
	.align		4
.L_17:
        /*0064*/ 	.byte	0x03, 0x19
        /*0066*/ 	.short	0x001c


	//----- nvinfo : EIATTR_PARAM_CBANK
	.align		4
        /*0068*/ 	.byte	0x04, 0x0a
        /*006a*/ 	.short	(.L_19 - .L_18)
	.align		4
.L_18:
        /*006c*/ 	.word	index@(.nv.constant0._Z9initArrayPjPdS_i)
        /*0070*/ 	.short	0x0380
        /*0072*/ 	.short	0x001c


	//----- nvinfo : EIATTR_SW_WAR
	.align		4
.L_19:
        /*0074*/ 	.byte	0x04, 0x36
        /*0076*/ 	.short	(.L_21 - .L_20)
.L_20:
        /*0078*/ 	.word	0x00000008
.L_21:


//--------------------- .nv.callgraph             --------------------------
	.section	.nv.callgraph,"",@"SHT_CUDA_CALLGRAPH"
	.align	4
	.sectionentsize	8
	.align		4
        /*0000*/ 	.word	0x00000000
	.align		4
        /*0004*/ 	.word	0xffffffff
	.align		4
        /*0008*/ 	.word	0x00000000
	.align		4
        /*000c*/ 	.word	0xfffffffe
	.align		4
        /*0010*/ 	.word	0x00000000
	.align		4
        /*0014*/ 	.word	0xfffffffd
	.align		4
        /*0018*/ 	.word	0x00000000
	.align		4
        /*001c*/ 	.word	0xfffffffc


//--------------------- .text._Z9initArrayPjPdS_i --------------------------
	.section	.text._Z9initArrayPjPdS_i,"ax",@progbits
	.align	128
        .global         _Z9initArrayPjPdS_i
        .type           _Z9initArrayPjPdS_i,@function
        .size           _Z9initArrayPjPdS_i,(.L_x_1 - _Z9initArrayPjPdS_i)
        .other          _Z9initArrayPjPdS_i,@"STO_CUDA_ENTRY STV_DEFAULT"
_Z9initArrayPjPdS_i:
.text._Z9initArrayPjPdS_i:
[----:B------:R-:W-:Y:S01]  /*0000*/  LDC R1, c[0x0][0x37c] ;  /* 0x0000df00ff017b82 */ /* 0x000fe20000000800 */
[----:B------:R-:W0:Y:S07]  /*0010*/  S2R R0, SR_TID.X ;  /* 0x0000000000007919 */ /* 0x000e2e0000002100 */
[----:B------:R-:W0:Y:S01]  /*0020*/  S2UR UR4, SR_CTAID.X ;  /* 0x00000000000479c3 */ /* 0x000e220000002500 */
[----:B------:R-:W1:Y:S07]  /*0030*/  LDCU UR5, c[0x0][0x398] ;  /* 0x00007300ff0577ac */ /* 0x000e6e0008000800 */
[----:B------:R-:W0:Y:S02]  /*0040*/  LDC R3, c[0x0][0x360] ;  /* 0x0000d800ff037b82 */ /* 0x000e240000000800 */
[----:B0-----:R-:W-:-:S05]  /*0050*/  IMAD R0, R3, UR4, R0 ;  /* 0x0000000403007c24 */ /* 0x001fca000f8e0200 */
[----:B-1----:R-:W-:-:S13]  /*0060*/  ISETP.GE.AND P0, PT, R0, UR5, PT ;  /* 0x0000000500007c0c */ /* 0x002fda000bf06270 */
[----:B------:R-:W-:Y:S05]  /*0070*/  @P0 EXIT ;  /* 0x000000000000094d */ /* 0x000fea0003800000 */
[----:B------:R-:W0:Y:S01]  /*0080*/  LDC.64 R4, c[0x0][0x388] ;  /* 0x0000e200ff047b82 */ /* 0x000e220000000a00 */
[----:B------:R-:W0:Y:S02]  /*0090*/  LDCU.64 UR4, c[0x0][0x358] ;  /* 0x00006b00ff0477ac */ /* 0x000e240008000a00 */
[----:B0-----:R-:W2:Y:S05]  /*00a0*/  LDG.E.64 R6, desc[UR4][R4.64] ;  /* 0x0000000404067981 */ /* 0x001eaa000c1e1b00 */
[----:B------:R-:W0:Y:S01]  /*00b0*/  LDC.64 R2, c[0x0][0x380] ;  /* 0x0000e000ff027b82 */ /* 0x000e220000000a00 */
[----:B--2---:R-:W-:-:S07]  /*00c0*/  DADD R8, R6, 1 ;  /* 0x3ff0000006087429 */ /* 0x004fce0000000000 */
[----:B------:R1:W-:Y:S04]  /*00d0*/  STG.E.64 desc[UR4][R4.64], R8 ;  /* 0x0000000804007986 */ /* 0x0003e8000c101b04 */
[----:B0-----:R-:W2:Y:S01]  /*00e0*/  LDG.E R13, desc[UR4][R2.64] ;  /* 0x00000004020d7981 */ /* 0x001ea2000c1e1900 */
[----:B------:R-:W0:Y:S01]  /*00f0*/  LDC.64 R6, c[0x0][0x390] ;  /* 0x0000e400ff067b82 */ /* 0x000e220000000a00 */
[----:B--2---:R-:W-:-:S05]  /*0100*/  VIADD R15, R13, 0x1 ;  /* 0x000000010d0f7836 */ /* 0x004fca0000000000 */
[----:B------:R-:W-:Y:S04]  /*0110*/  STG.E desc[UR4][R2.64], R15 ;  /* 0x0000000f02007986 */ /* 0x000fe8000c101904 */
[----:B0-----:R0:W-:Y:S04]  /*0120*/  STG.E desc[UR4][R6.64], R13 ;  /* 0x0000000d06007986 */ /* 0x0011e8000c101904 */
[----:B------:R-:W2:Y:S02]  /*0130*/  LDG.E.64 R10, desc[UR4][R4.64+0x8] ;  /* 0x00000804040a7981 */ /* 0x000ea4000c1e1b00 */
[----:B--2---:R-:W-:-:S07]  /*0140*/  DADD R10, R10, 1 ;  /* 0x3ff000000a0a7429 */ /* 0x004fce0000000000 */
[----:B------:R2:W-:Y:S04]  /*0150*/  STG.E.64 desc[UR4][R4.64+0x8], R10 ;  /* 0x0000080a04007986 */ /* 0x0005e8000c101b04 */
[----:B------:R-:W3:Y:S02]  /*0160*/  LDG.E R17, desc[UR4][R2.64+0x4] ;  /* 0x0000040402117981 */ /* 0x000ee4000c1e1900 */
[----:B---3--:R-:W-:-:S05]  /*0170*/  VIADD R19, R17, 0x1 ;  /* 0x0000000111137836 */ /* 0x008fca0000000000 */
[----:B------:R-:W-:Y:S04]  /*0180*/  STG.E desc[UR4][R2.64+0x4], R19 ;  /* 0x0000041302007986 */ /* 0x000fe8000c101904 */
[----:B------:R3:W-:Y:S04]  /*0190*/  STG.E desc[UR4][R6.64+0x4], R17 ;  /* 0x0000041106007986 */ /* 0x0007e8000c101904 */
[----:B-1----:R-:W4:Y:S02]  /*01a0*/  LDG.E.64 R8, desc[UR4][R4.64+0x10] ;  /* 0x0000100404087981 */ /* 0x002f24000c1e1b00 */
[----:B----4-:R-:W-:-:S07]  /*01b0*/  DADD R8, R8, 1 ;  /* 0x3ff0000008087429 */ /* 0x010fce0000000000 */
[----:B------:R1:W-:Y:S04]  /*01c0*/  STG.E.64 desc[UR4][R4.64+0x10], R8 ;  /* 0x0000100804007986 */ /* 0x0003e8000c101b04 */
[----:B0-----:R-:W4:Y:S02]  /*01d0*/  LDG.E R13, desc[UR4][R2.64+0x8] ;  /* 0x00000804020d7981 */ /* 0x001f24000c1e1900 */
[----:B----4-:R-:W-:-:S05]  /*01e0*/  IADD3 R15, PT, PT, R13, 0x1, RZ ;  /* 0x000000010d0f7810 */ /* 0x010fca0007ffe0ff */
[----:B------:R-:W-:Y:S04]  /*01f0*/  STG.E desc[UR4][R2.64+0x8], R15 ;  /* 0x0000080f02007986 */ /* 0x000fe8000c101904 */
[----:B------:R0:W-:Y:S04]  /*0200*/  STG.E desc[UR4][R6.64+0x8], R13 ;  /* 0x0000080d06007986 */ /* 0x0001e8000c101904 */
[----:B--2---:R-:W2:Y:S02]  /*0210*/  LDG.E.64 R10, desc[UR4][R4.64+0x18] ;  /* 0x00001804040a7981 */ /* 0x004ea4000c1e1b00 */
[----:B--2---:R-:W-:-:S07]  /*0220*/  DADD R10, R10, 1 ;  /* 0x3ff000000a0a7429 */ /* 0x004fce0000000000 */
[----:B------:R2:W-:Y:S04]  /*0230*/  STG.E.64 desc[UR4][R4.64+0x18], R10 ;  /* 0x0000180a04007986 */ /* 0x0005e8000c101b04 */
[----:B---3--:R-:W3:Y:S02]  /*0240*/  LDG.E R17, desc[UR4][R2.64+0xc] ;  /* 0x00000c0402117981 */ /* 0x008ee4000c1e1900 */
        /* <DEDUP_REMOVED lines=19> */
[----:B------:R-:W-:Y:S04]  /*0380*/  STG.E.64 desc[UR4][R4.64+0x30], R8 ;  /* 0x0000300804007986 */ /* 0x000fe8000c101b04 */
[----:B0-----:R-:W4:Y:S02]  /*0390*/  LDG.E R13, desc[UR4][R2.64+0x18] ;  /* 0x00001804020d7981 */ /* 0x001f24000c1e1900 */
[----:B----4-:R-:W-:-:S05]  /*03a0*/  IADD3 R15, PT, PT, R13, 0x1, RZ ;  /* 0x000000010d0f7810 */ /* 0x010fca0007ffe0ff */
[----:B------:R-:W-:Y:S04]  /*03b0*/  STG.E desc[UR4][R2.64+0x18], R15 ;  /* 0x0000180f02007986 */ /* 0x000fe8000c101904 */
[----:B------:R-:W-:Y:S04]  /*03c0*/  STG.E desc[UR4][R6.64+0x18], R13 ;  /* 0x0000180d06007986 */ /* 0x000fe8000c101904 */
[----:B--2---:R-:W2:Y:S02]  /*03d0*/  LDG.E.64 R10, desc[UR4][R4.64+0x38] ;  /* 0x00003804040a7981 */ /* 0x004ea4000c1e1b00 */
[----:B--2---:R-:W-:-:S07]  /*03e0*/  DADD R10, R10, 1 ;  /* 0x3ff000000a0a7429 */ /* 0x004fce0000000000 */
[----:B------:R-:W-:Y:S04]  /*03f0*/  STG.E.64 desc[UR4][R4.64+0x38], R10 ;  /* 0x0000380a04007986 */ /* 0x000fe8000c101b04 */
[----:B---3--:R-:W2:Y:S02]  /*0400*/  LDG.E R17, desc[UR4][R2.64+0x1c] ;  /* 0x00001c0402117981 */ /* 0x008ea4000c1e1900 */
[----:B--2---:R-:W-:-:S05]  /*0410*/  IADD3 R19, PT, PT, R17, 0x1, RZ ;  /* 0x0000000111137810 */ /* 0x004fca0007ffe0ff */
[----:B------:R-:W-:Y:S04]  /*0420*/  STG.E desc[UR4][R2.64+0x1c], R19 ;  /* 0x00001c1302007986 */ /* 0x000fe8000c101904 */
[----:B------:R-:W-:Y:S01]  /*0430*/  STG.E desc[UR4][R6.64+0x1c], R17 ;  /* 0x00001c1106007986 */ /* 0x000fe2000c101904 */
[----:B------:R-:W-:Y:S05]  /*0440*/  EXIT ;  /* 0x000000000000794d */ /* 0x000fea0003800000 */
.L_x_0:
[----:B------:R-:W-:-:S00]  /*0450*/  BRA `(.L_x_0) ;  /* 0xfffffffc00fc7947 */ /* 0x000fc0000383ffff */
[----:B------:R-:W-:-:S00]  /*0460*/  NOP ;  /* 0x0000000000007918 */ /* 0x000fc00000000000 */
        /* <DEDUP_REMOVED lines=9> */
.L_x_1:


//--------------------- .nv.shared.reserved.0     --------------------------
	.section	.nv.shared.reserved.0,"aw",@nobits
	.weak		__nv_reservedSMEM_offset_0_alias
	.size		__nv_reservedSMEM_offset_0_alias, 0, 64
	.other		__nv_reservedSMEM_offset_0_alias,@"STO_CUDA_RESERVED_SHARED STV_DEFAULT"
__nv_reservedSMEM_offset_0_alias:
	.zero		0
	.zero		64


//--------------------- .nv.constant0._Z9initArrayPjPdS_i --------------------------
	.section	.nv.constant0._Z9initArrayPjPdS_i,"a",@progbits
	.sectionflags	@""
	.align	4
.nv.constant0._Z9initArrayPjPdS_i:
	.zero		924


//--------------------- SYMBOLS --------------------------

	.type		.nv.reservedSmem.offset0,@object
	.size		.nv.reservedSmem.offset0,0x4
